//
// Generated by NVIDIA NVVM Compiler
//
// Compiler Build ID: CL-36424714
// Cuda compilation tools, release 13.0, V13.0.88
// Based on NVVM 20.0.0
//

.version 9.0
.target sm_100
.address_size 64

	// .globl	default_function_kernel

.visible .entry default_function_kernel(
	.param .u64 .ptr .align 1 default_function_kernel_param_0,
	.param .u64 .ptr .align 1 default_function_kernel_param_1
)
.maxntid 32
{
	.reg .pred 	%p<2>;
	.reg .b32 	%r<8>;
	.reg .b32 	%f<6>;
	.reg .b64 	%rd<8>;

	ld.param.u64 	%rd1, [default_function_kernel_param_0];
	ld.param.u64 	%rd2, [default_function_kernel_param_1];
	mov.u32 	%r1, %ctaid.x;
	shl.b32 	%r3, %r1, 3;
	mov.u32 	%r2, %tid.x;
	shr.u32 	%r4, %r2, 2;
	or.b32  	%r5, %r3, %r4;
	setp.gt.u32 	%p1, %r5, 728;
	@%p1 bra 	$L__BB0_2;
	cvta.to.global.u64 	%rd3, %rd2;
	cvta.to.global.u64 	%rd4, %rd1;
	shl.b32 	%r6, %r1, 5;
	or.b32  	%r7, %r6, %r2;
	mul.wide.u32 	%rd5, %r7, 4;
	add.s64 	%rd6, %rd3, %rd5;
	ld.global.nc.f32 	%f1, [%rd6];
	mov.f32 	%f2, 0f3F000000;
	copysign.f32 	%f3, %f1, %f2;
	add.rz.f32 	%f4, %f1, %f3;
	cvt.rzi.f32.f32 	%f5, %f4;
	add.s64 	%rd7, %rd4, %rd5;
	st.global.f32 	[%rd7], %f5;
$L__BB0_2:
	ret;

}


// ===== COMPILED SASS (sm_100) =====

	.target	sm_100

	.elftype	@"ET_EXEC"


//--------------------- .note.nv.tkinfo           --------------------------
	.section	.note.nv.tkinfo,"",@"SHT_NOTE"
	.sectionflags	@"SHF_NOTE_NV_TKINFO"
	.tkinfo
        /*0018*/ 	.word	0x00000002
        /*0030*/ 	.string	""
        /*0030*/ 	.string	"ptxas"
        /*0030*/ 	.string	"Cuda compilation tools, release 13.0, V13.0.88"
        /*0030*/ 	.string	"Build cuda_13.0.r13.0/compiler.36424714_0"
        /*0030*/ 	.string	"-arch sm_100 -m 64 "



//--------------------- .note.nv.cuinfo           --------------------------
	.section	.note.nv.cuinfo,"",@"SHT_NOTE"
	.sectionflags	@"SHF_NOTE_NV_CUINFO"
        /*0018*/ 	.short	0x0002
        /*001a*/ 	.short	0x0064
        /*001c*/ 	.short	0x0082
	.zero		2


//--------------------- .nv.info                  --------------------------
	.section	.nv.info,"",@"SHT_CUDA_INFO"
	.align	4


	//----- nvinfo : EIATTR_REGCOUNT
	.align		4
        /*0000*/ 	.byte	0x04, 0x2f
        /*0002*/ 	.short	(.L_1 - .L_0)
	.align		4
.L_0:
        /*0004*/ 	.word	index@(default_function_kernel)
        /*0008*/ 	.word	0x0000000c


	//----- nvinfo : EIATTR_FRAME_SIZE
	.align		4
.L_1:
        /*000c*/ 	.byte	0x04, 0x11
        /*000e*/ 	.short	(.L_3 - .L_2)
	.align		4
.L_2:
        /*0010*/ 	.word	index@(default_function_kernel)
        /*0014*/ 	.word	0x00000000


	//----- nvinfo : EIATTR_MIN_STACK_SIZE
	.align		4
.L_3:
        /*0018*/ 	.byte	0x04, 0x12
        /*001a*/ 	.short	(.L_5 - .L_4)
	.align		4
.L_4:
        /*001c*/ 	.word	index@(default_function_kernel)
        /*0020*/ 	.word	0x00000000
.L_5:


//--------------------- .nv.compat                --------------------------
	.section	.nv.compat,"",@"SHT_CUDA_COMPAT_INFO"
	.align	4
        /*0000*/ 	.byte	0x02, 0x09, 0x00, 0x00, 0x02, 0x02, 0x01, 0x00, 0x02, 0x05, 0x05, 0x00, 0x03, 0x07, 0x01, 0x01
        /*0010*/ 	.byte	0x02, 0x03, 0x00, 0x00, 0x02, 0x06, 0x01, 0x00, 0x04, 0x0b, 0x08, 0x00, 0x09, 0x00, 0x00, 0x00
        /*0020*/ 	.byte	0x00, 0x00, 0x00, 0x00


//--------------------- .nv.info.default_function_kernel --------------------------
	.section	.nv.info.default_function_kernel,"",@"SHT_CUDA_INFO"
	.sectionflags	@""
	.align	4


	//----- nvinfo : EIATTR_CUDA_API_VERSION
	.align		4
        /*0000*/ 	.byte	0x04, 0x37
        /*0002*/ 	.short	(.L_7 - .L_6)
.L_6:
        /*0004*/ 	.word	0x00000082


	//----- nvinfo : EIATTR_KPARAM_INFO
	.align		4
.L_7:
        /*0008*/ 	.byte	0x04, 0x17
        /*000a*/ 	.short	(.L_9 - .L_8)
.L_8:
        /*000c*/ 	.word	0x00000000
        /*0010*/ 	.short	0x0001
        /*0012*/ 	.short	0x0008
        /*0014*/ 	.byte	0x00, 0xf5, 0x21, 0x00


	//----- nvinfo : EIATTR_KPARAM_INFO
	.align		4
.L_9:
        /*0018*/ 	.byte	0x04, 0x17
        /*001a*/ 	.short	(.L_11 - .L_10)
.L_10:
        /*001c*/ 	.word	0x00000000
        /*0020*/ 	.short	0x0000
        /*0022*/ 	.short	0x0000
        /*0024*/ 	.byte	0x00, 0xf5, 0x21, 0x00


	//----- nvinfo : EIATTR_SPARSE_MMA_MASK
	.align		4
.L_11:
        /*0028*/ 	.byte	0x03, 0x50
        /*002a*/ 	.short	0x0000


	//----- nvinfo : EIATTR_MAXREG_COUNT
	.align		4
        /*002c*/ 	.byte	0x03, 0x1b
        /*002e*/ 	.short	0x00ff


	//----- nvinfo : EIATTR_MERCURY_ISA_VERSION
	.align		4
        /*0030*/ 	.byte	0x03, 0x5f
        /*0032*/ 	.short	0x0101


	//----- nvinfo : EIATTR_VRC_CTA_INIT_COUNT
	.align		4
        /*0034*/ 	.byte	0x02, 0x4a
	.zero		1
	.zero		1


	//----- nvinfo : EIATTR_EXIT_INSTR_OFFSETS
	.align		4
        /*0038*/ 	.byte	0x04, 0x1c
        /*003a*/ 	.short	(.L_13 - .L_12)


	//   ....[0]....
.L_12:
        /*003c*/ 	.word	0x00000070


	//   ....[1]....
        /*0040*/ 	.word	0x00000150


	//----- nvinfo : EIATTR_MAX_THREADS
	.align		4
.L_13:
        /*0044*/ 	.byte	0x04, 0x05
        /*0046*/ 	.short	(.L_15 - .L_14)
.L_14:
        /*0048*/ 	.word	0x00000020
        /*004c*/ 	.word	0x00000001
        /*0050*/ 	.word	0x00000001


	//----- nvinfo : EIATTR_CBANK_PARAM_SIZE
	.align		4
.L_15:
        /*0054*/ 	.byte	0x03, 0x19
        /*0056*/ 	.short	0x0010


	//----- nvinfo : EIATTR_PARAM_CBANK
	.align		4
        /*0058*/ 	.byte	0x04, 0x0a
        /*005a*/ 	.short	(.L_17 - .L_16)
	.align		4
.L_16:
        /*005c*/ 	.word	index@(.nv.constant0.default_function_kernel)
        /*0060*/ 	.short	0x0380
        /*0062*/ 	.short	0x0010


	//----- nvinfo : EIATTR_SW_WAR
	.align		4
.L_17:
        /*0064*/ 	.byte	0x04, 0x36
        /*0066*/ 	.short	(.L_19 - .L_18)
.L_18:
        /*0068*/ 	.word	0x00000008
.L_19:


//--------------------- .nv.callgraph             --------------------------
	.section	.nv.callgraph,"",@"SHT_CUDA_CALLGRAPH"
	.align	4
	.sectionentsize	8
	.align		4
        /*0000*/ 	.word	0x00000000
	.align		4
        /*0004*/ 	.word	0xffffffff
	.align		4
        /*0008*/ 	.word	0x00000000
	.align		4
        /*000c*/ 	.word	0xfffffffe
	.align		4
        /*0010*/ 	.word	0x00000000
	.align		4
        /*0014*/ 	.word	0xfffffffd
	.align		4
        /*0018*/ 	.word	0x00000000
	.align		4
        /*001c*/ 	.word	0xfffffffc


//--------------------- .text.default_function_kernel --------------------------
	.section	.text.default_function_kernel,"ax",@progbits
	.align	128
        .global         default_function_kernel
        .type           default_function_kernel,@function
        .size           default_function_kernel,(.L_x_1 - default_function_kernel)
        .other          default_function_kernel,@"STO_CUDA_ENTRY STV_DEFAULT"
default_function_kernel:
.text.default_function_kernel:
[----:B------:R-:W-:Y:S01]  /*0000*/  LDC R1, c[0x0][0x37c] ;  /* 0x0000df00ff017b82 */ /* 0x000fe20000000800 */
[----:B------:R-:W0:Y:S07]  /*0010*/  S2R R7, SR_TID.X ;  /* 0x0000000000077919 */ /* 0x000e2e0000002100 */
[----:B------:R-:W1:Y:S02]  /*0020*/  S2UR UR5, SR_CTAID.X ;  /* 0x00000000000579c3 */ /* 0x000e640000002500 */
[----:B-1----:R-:W-:Y:S01]  /*0030*/  USHF.L.U32 UR4, UR5, 0x3, URZ ;  /* 0x0000000305047899 */ /* 0x002fe200080006ff */
[----:B0-----:R-:W-:-:S05]  /*0040*/  SHF.R.U32.HI R0, RZ, 0x2, R7 ;  /* 0x00000002ff007819 */ /* 0x001fca0000011607 */
[----:B------:R-:W-:-:S04]  /*0050*/  LOP3.LUT R0, R0, UR4, RZ, 0xfc, !PT ;  /* 0x0000000400007c12 */ /* 0x000fc8000f8efcff */
[----:B------:R-:W-:-:S13]  /*0060*/  ISETP.GT.U32.AND P0, PT, R0, 0x2d8, PT ;  /* 0x000002d80000780c */ /* 0x000fda0003f04070 */
[----:B------:R-:W-:Y:S05]  /*0070*/  @P0 EXIT ;  /* 0x000000000000094d */ /* 0x000fea0003800000 */
[----:B------:R-:W0:Y:S01]  /*0080*/  LDC.64 R2, c[0x0][0x388] ;  /* 0x0000e200ff027b82 */ /* 0x000e220000000a00 */
[----:B------:R-:W1:Y:S01]  /*0090*/  LDCU.64 UR6, c[0x0][0x358] ;  /* 0x00006b00ff0677ac */ /* 0x000e620008000a00 */
[----:B------:R-:W-:-:S06]  /*00a0*/  USHF.L.U32 UR4, UR5, 0x5, URZ ;  /* 0x0000000505047899 */ /* 0x000fcc00080006ff */
[----:B------:R-:W2:Y:S01]  /*00b0*/  LDC.64 R4, c[0x0][0x380] ;  /* 0x0000e000ff047b82 */ /* 0x000ea20000000a00 */
[----:B------:R-:W-:-:S05]  /*00c0*/  LOP3.LUT R7, R7, UR4, RZ, 0xfc, !PT ;  /* 0x0000000407077c12 */ /* 0x000fca000f8efcff */
[----:B0-----:R-:W-:-:S06]  /*00d0*/  IMAD.WIDE.U32 R2, R7, 0x4, R2 ;  /* 0x0000000407027825 */ /* 0x001fcc00078e0002 */
[----:B-1----:R-:W3:Y:S01]  /*00e0*/  LDG.E.CONSTANT R2, desc[UR6][R2.64] ;  /* 0x0000000602027981 */ /* 0x002ee2000c1e9900 */
[----:B------:R-:W-:Y:S02]  /*00f0*/  IMAD.MOV.U32 R9, RZ, RZ, 0x3f000000 ;  /* 0x3f000000ff097424 */ /* 0x000fe400078e00ff */
[----:B--2---:R-:W-:-:S03]  /*0100*/  IMAD.WIDE.U32 R4, R7, 0x4, R4 ;  /* 0x0000000407047825 */ /* 0x004fc600078e0004 */
[----:B---3--:R-:W-:-:S05]  /*0110*/  LOP3.LUT R9, R9, 0x80000000, R2, 0xb8, !PT ;  /* 0x8000000009097812 */ /* 0x008fca00078eb802 */
[----:B------:R-:W-:-:S06]  /*0120*/  FADD.RZ R9, R2, R9 ;  /* 0x0000000902097221 */ /* 0x000fcc000000c000 */
[----:B------:R-:W0:Y:S02]  /*0130*/  FRND.TRUNC R9, R9 ;  /* 0x0000000900097307 */ /* 0x000e24000020d000 */
[----:B0-----:R-:W-:Y:S01]  /*0140*/  STG.E desc[UR6][R4.64], R9 ;  /* 0x0000000904007986 */ /* 0x001fe2000c101906 */
[----:B------:R-:W-:Y:S05]  /*0150*/  EXIT ;  /* 0x000000000000794d */ /* 0x000fea0003800000 */
.L_x_0:
[----:B------:R-:W-:-:S00]  /*0160*/  BRA `(.L_x_0) ;  /* 0xfffffffc00fc7947 */ /* 0x000fc0000383ffff */
[----:B------:R-:W-:-:S00]  /*0170*/  NOP ;  /* 0x0000000000007918 */ /* 0x000fc00000000000 */
        /* <DEDUP_REMOVED lines=8> */
.L_x_1:


//--------------------- .nv.shared.reserved.0     --------------------------
	.section	.nv.shared.reserved.0,"aw",@nobits
	.weak		__nv_reservedSMEM_offset_0_alias
	.size		__nv_reservedSMEM_offset_0_alias, 0, 64
	.other		__nv_reservedSMEM_offset_0_alias,@"STO_CUDA_RESERVED_SHARED STV_DEFAULT"
__nv_reservedSMEM_offset_0_alias:
	.zero		0
	.zero		64


//--------------------- .nv.constant0.default_function_kernel --------------------------
	.section	.nv.constant0.default_function_kernel,"a",@progbits
	.sectionflags	@""
	.align	4
.nv.constant0.default_function_kernel:
	.zero		912


//--------------------- SYMBOLS --------------------------

	.type		.nv.reservedSmem.offset0,@object
	.size		.nv.reservedSmem.offset0,0x4
